//
// Generated by NVIDIA NVVM Compiler
//
// Compiler Build ID: CL-36424714
// Cuda compilation tools, release 13.0, V13.0.88
// Based on NVVM 20.0.0
//

.version 9.0
.target sm_100
.address_size 64

	// .globl	_Z12bitonic_sortPf
.global .align 4 .u32 g_mutex;

.visible .entry _Z12bitonic_sortPf(
	.param .u64 .ptr .align 1 _Z12bitonic_sortPf_param_0
)
{
	.reg .pred 	%p<9>;
	.reg .b32 	%r<20>;
	.reg .b32 	%f<5>;
	.reg .b64 	%rd<9>;

	ld.param.u64 	%rd5, [_Z12bitonic_sortPf_param_0];
	cvta.to.global.u64 	%rd1, %rd5;
	mov.u32 	%r11, %tid.x;
	mov.u32 	%r12, %ntid.x;
	mov.u32 	%r13, %ctaid.x;
	mad.lo.s32 	%r1, %r12, %r13, %r11;
	mul.wide.u32 	%rd6, %r1, 4;
	add.s64 	%rd2, %rd1, %rd6;
	mov.u32 	%r14, %ntid.y;
	mul.lo.s32 	%r15, %r11, %r14;
	mov.u32 	%r16, %tid.y;
	or.b32  	%r2, %r15, %r16;
	mov.b32 	%r18, 2;
$L__BB0_1:
	shr.s32 	%r19, %r18, 1;
	setp.lt.s32 	%p1, %r19, 1;
	@%p1 bra 	$L__BB0_12;
	and.b32  	%r5, %r18, %r1;
$L__BB0_3:
	xor.b32  	%r7, %r19, %r1;
	setp.le.u32 	%p2, %r7, %r1;
	@%p2 bra 	$L__BB0_9;
	setp.ne.s32 	%p3, %r5, 0;
	@%p3 bra 	$L__BB0_7;
	ld.global.f32 	%f1, [%rd2];
	mul.wide.u32 	%rd8, %r7, 4;
	add.s64 	%rd3, %rd1, %rd8;
	ld.global.f32 	%f2, [%rd3];
	setp.leu.f32 	%p5, %f1, %f2;
	@%p5 bra 	$L__BB0_9;
	st.global.f32 	[%rd2], %f2;
	st.global.f32 	[%rd3], %f1;
	bra.uni 	$L__BB0_9;
$L__BB0_7:
	ld.global.f32 	%f3, [%rd2];
	mul.wide.u32 	%rd7, %r7, 4;
	add.s64 	%rd4, %rd1, %rd7;
	ld.global.f32 	%f4, [%rd4];
	setp.geu.f32 	%p4, %f3, %f4;
	@%p4 bra 	$L__BB0_9;
	st.global.f32 	[%rd2], %f4;
	st.global.f32 	[%rd4], %f3;
$L__BB0_9:
	setp.ne.s32 	%p6, %r2, 0;
	@%p6 bra 	$L__BB0_11;
	atom.global.add.u32 	%r17, [g_mutex], 1;
$L__BB0_11:
	bar.sync 	0;
	shr.u32 	%r8, %r19, 1;
	setp.gt.u32 	%p7, %r19, 1;
	mov.u32 	%r19, %r8;
	@%p7 bra 	$L__BB0_3;
$L__BB0_12:
	shl.b32 	%r18, %r18, 1;
	setp.lt.s32 	%p8, %r18, 33554433;
	@%p8 bra 	$L__BB0_1;
	ret;

}


// ===== COMPILED SASS (sm_100) =====

	.target	sm_100

	.elftype	@"ET_EXEC"


//--------------------- .note.nv.tkinfo           --------------------------
	.section	.note.nv.tkinfo,"",@"SHT_NOTE"
	.sectionflags	@"SHF_NOTE_NV_TKINFO"
	.tkinfo
        /*0018*/ 	.word	0x00000002
        /*0030*/ 	.string	""
        /*0030*/ 	.string	"ptxas"
        /*0030*/ 	.string	"Cuda compilation tools, release 13.0, V13.0.88"
        /*0030*/ 	.string	"Build cuda_13.0.r13.0/compiler.36424714_0"
        /*0030*/ 	.string	"-arch sm_100 -m 64 "



//--------------------- .note.nv.cuinfo           --------------------------
	.section	.note.nv.cuinfo,"",@"SHT_NOTE"
	.sectionflags	@"SHF_NOTE_NV_CUINFO"
        /*0018*/ 	.short	0x0002
        /*001a*/ 	.short	0x0064
        /*001c*/ 	.short	0x0082
	.zero		2


//--------------------- .nv.info                  --------------------------
	.section	.nv.info,"",@"SHT_CUDA_INFO"
	.align	4


	//----- nvinfo : EIATTR_REGCOUNT
	.align		4
        /*0000*/ 	.byte	0x04, 0x2f
        /*0002*/ 	.short	(.L_2 - .L_1)
	.align		4
.L_1:
        /*0004*/ 	.word	index@(_Z12bitonic_sortPf)
        /*0008*/ 	.word	0x0000000e


	//----- nvinfo : EIATTR_FRAME_SIZE
	.align		4
.L_2:
        /*000c*/ 	.byte	0x04, 0x11
        /*000e*/ 	.short	(.L_4 - .L_3)
	.align		4
.L_3:
        /*0010*/ 	.word	index@(_Z12bitonic_sortPf)
        /*0014*/ 	.word	0x00000000


	//----- nvinfo : EIATTR_MIN_STACK_SIZE
	.align		4
.L_4:
        /*0018*/ 	.byte	0x04, 0x12
        /*001a*/ 	.short	(.L_6 - .L_5)
	.align		4
.L_5:
        /*001c*/ 	.word	index@(_Z12bitonic_sortPf)
        /*0020*/ 	.word	0x00000000
.L_6:


//--------------------- .nv.compat                --------------------------
	.section	.nv.compat,"",@"SHT_CUDA_COMPAT_INFO"
	.align	4
        /*0000*/ 	.byte	0x02, 0x09, 0x00, 0x00, 0x02, 0x02, 0x01, 0x00, 0x02, 0x05, 0x05, 0x00, 0x03, 0x07, 0x01, 0x01
        /*0010*/ 	.byte	0x02, 0x03, 0x00, 0x00, 0x02, 0x06, 0x01, 0x00, 0x04, 0x0b, 0x08, 0x00, 0x09, 0x00, 0x00, 0x00
        /*0020*/ 	.byte	0x00, 0x00, 0x00, 0x00


//--------------------- .nv.info._Z12bitonic_sortPf --------------------------
	.section	.nv.info._Z12bitonic_sortPf,"",@"SHT_CUDA_INFO"
	.sectionflags	@""
	.align	4


	//----- nvinfo : EIATTR_CUDA_API_VERSION
	.align		4
        /*0000*/ 	.byte	0x04, 0x37
        /*0002*/ 	.short	(.L_8 - .L_7)
.L_7:
        /*0004*/ 	.word	0x00000082


	//----- nvinfo : EIATTR_KPARAM_INFO
	.align		4
.L_8:
        /*0008*/ 	.byte	0x04, 0x17
        /*000a*/ 	.short	(.L_10 - .L_9)
.L_9:
        /*000c*/ 	.word	0x00000000
        /*0010*/ 	.short	0x0000
        /*0012*/ 	.short	0x0000
        /*0014*/ 	.byte	0x00, 0xf5, 0x21, 0x00


	//----- nvinfo : EIATTR_SPARSE_MMA_MASK
	.align		4
.L_10:
        /*0018*/ 	.byte	0x03, 0x50
        /*001a*/ 	.short	0x0000


	//----- nvinfo : EIATTR_MAXREG_COUNT
	.align		4
        /*001c*/ 	.byte	0x03, 0x1b
        /*001e*/ 	.short	0x00ff


	//----- nvinfo : EIATTR_NUM_BARRIERS
	.align		4
        /*0020*/ 	.byte	0x02, 0x4c
        /*0022*/ 	.byte	0x01
	.zero		1


	//----- nvinfo : EIATTR_MERCURY_ISA_VERSION
	.align		4
        /*0024*/ 	.byte	0x03, 0x5f
        /*0026*/ 	.short	0x0101


	//----- nvinfo : EIATTR_INT_WARP_WIDE_INSTR_OFFSETS
	.align		4
        /*0028*/ 	.byte	0x04, 0x31
        /*002a*/ 	.short	(.L_12 - .L_11)


	//   ....[0]....
.L_11:
        /*002c*/ 	.word	0x000002a0


	//----- nvinfo : EIATTR_VRC_CTA_INIT_COUNT
	.align		4
.L_12:
        /*0030*/ 	.byte	0x02, 0x4a
	.zero		1
	.zero		1


	//----- nvinfo : EIATTR_EXIT_INSTR_OFFSETS
	.align		4
        /*0034*/ 	.byte	0x04, 0x1c
        /*0036*/ 	.short	(.L_14 - .L_13)


	//   ....[0]....
.L_13:
        /*0038*/ 	.word	0x00000380


	//----- nvinfo : EIATTR_CRS_STACK_SIZE
	.align		4
.L_14:
        /*003c*/ 	.byte	0x04, 0x1e
        /*003e*/ 	.short	(.L_16 - .L_15)
.L_15:
        /*0040*/ 	.word	0x00000000


	//----- nvinfo : EIATTR_CBANK_PARAM_SIZE
	.align		4
.L_16:
        /*0044*/ 	.byte	0x03, 0x19
        /*0046*/ 	.short	0x0008


	//----- nvinfo : EIATTR_PARAM_CBANK
	.align		4
        /*0048*/ 	.byte	0x04, 0x0a
        /*004a*/ 	.short	(.L_18 - .L_17)
	.align		4
.L_17:
        /*004c*/ 	.word	index@(.nv.constant0._Z12bitonic_sortPf)
        /*0050*/ 	.short	0x0380
        /*0052*/ 	.short	0x0008


	//----- nvinfo : EIATTR_SW_WAR
	.align		4
.L_18:
        /*0054*/ 	.byte	0x04, 0x36
        /*0056*/ 	.short	(.L_20 - .L_19)
.L_19:
        /*0058*/ 	.word	0x00000008
.L_20:


//--------------------- .nv.callgraph             --------------------------
	.section	.nv.callgraph,"",@"SHT_CUDA_CALLGRAPH"
	.align	4
	.sectionentsize	8
	.align		4
        /*0000*/ 	.word	0x00000000
	.align		4
        /*0004*/ 	.word	0xffffffff
	.align		4
        /*0008*/ 	.word	0x00000000
	.align		4
        /*000c*/ 	.word	0xfffffffe
	.align		4
        /*0010*/ 	.word	0x00000000
	.align		4
        /*0014*/ 	.word	0xfffffffd
	.align		4
        /*0018*/ 	.word	0x00000000
	.align		4
        /*001c*/ 	.word	0xfffffffc


//--------------------- .nv.constant4             --------------------------
	.section	.nv.constant4,"a",@progbits
	.align	8
	.align		8
.nv.constant4:
        /*0000*/ 	.dword	g_mutex


//--------------------- .text._Z12bitonic_sortPf  --------------------------
	.section	.text._Z12bitonic_sortPf,"ax",@progbits
	.align	128
        .global         _Z12bitonic_sortPf
        .type           _Z12bitonic_sortPf,@function
        .size           _Z12bitonic_sortPf,(.L_x_9 - _Z12bitonic_sortPf)
        .other          _Z12bitonic_sortPf,@"STO_CUDA_ENTRY STV_DEFAULT"
_Z12bitonic_sortPf:
.text._Z12bitonic_sortPf:
[----:B------:R-:W-:Y:S01]  /*0000*/  LDC R1, c[0x0][0x37c] ;  /* 0x0000df00ff017b82 */ /* 0x000fe20000000800 */
[----:B------:R-:W0:Y:S01]  /*0010*/  S2R R9, SR_TID.X ;  /* 0x0000000000097919 */ /* 0x000e220000002100 */
[----:B------:R-:W1:Y:S06]  /*0020*/  LDCU UR4, c[0x0][0x360] ;  /* 0x00006c00ff0477ac */ /* 0x000e6c0008000800 */
[----:B------:R-:W2:Y:S01]  /*0030*/  LDC.64 R2, c[0x0][0x380] ;  /* 0x0000e000ff027b82 */ /* 0x000ea20000000a00 */
[----:B------:R-:W1:Y:S01]  /*0040*/  S2R R4, SR_CTAID.X ;  /* 0x0000000000047919 */ /* 0x000e620000002500 */
[----:B------:R-:W0:Y:S01]  /*0050*/  LDCU UR5, c[0x0][0x364] ;  /* 0x00006c80ff0577ac */ /* 0x000e220008000800 */
[----:B------:R-:W3:Y:S01]  /*0060*/  S2R R5, SR_TID.Y ;  /* 0x0000000000057919 */ /* 0x000ee20000002200 */
[----:B------:R-:W4:Y:S01]  /*0070*/  LDCU.64 UR8, c[0x0][0x358] ;  /* 0x00006b00ff0877ac */ /* 0x000f220008000a00 */
[----:B------:R-:W-:Y:S01]  /*0080*/  UMOV UR6, 0x2 ;  /* 0x0000000200067882 */ /* 0x000fe20000000000 */
[----:B0-----:R-:W-:-:S02]  /*0090*/  IMAD R0, R9, UR5, RZ ;  /* 0x0000000509007c24 */ /* 0x001fc4000f8e02ff */
[----:B-1----:R-:W-:-:S03]  /*00a0*/  IMAD R9, R4, UR4, R9 ;  /* 0x0000000404097c24 */ /* 0x002fc6000f8e0209 */
[----:B---3--:R-:W-:Y:S01]  /*00b0*/  LOP3.LUT P0, RZ, R0, R5, RZ, 0xfc, !PT ;  /* 0x0000000500ff7212 */ /* 0x008fe2000780fcff */
[----:B--2-4-:R-:W-:-:S12]  /*00c0*/  IMAD.WIDE.U32 R2, R9, 0x4, R2 ;  /* 0x0000000409027825 */ /* 0x014fd800078e0002 */
.L_x_7:
[----:B------:R-:W-:-:S04]  /*00d0*/  USHF.R.S32.HI UR4, URZ, 0x1, UR6 ;  /* 0x00000001ff047899 */ /* 0x000fc80008011406 */
[----:B------:R-:W-:-:S09]  /*00e0*/  UISETP.GE.AND UP0, UPT, UR4, 0x1, UPT ;  /* 0x000000010400788c */ /* 0x000fd2000bf06270 */
[----:B0123--:R-:W-:Y:S05]  /*00f0*/  BRA.U !UP0, `(.L_x_0) ;  /* 0x0000000108947547 */ /* 0x00ffea000b800000 */
[----:B------:R-:W0:Y:S02]  /*0100*/  LDC.64 R6, c[0x0][0x380] ;  /* 0x0000e000ff067b82 */ /* 0x000e240000000a00 */
.L_x_6:
[----:B-123--:R-:W-:Y:S01]  /*0110*/  LOP3.LUT R5, R9, UR4, RZ, 0x3c, !PT ;  /* 0x0000000409057c12 */ /* 0x00efe2000f8e3cff */
[----:B------:R-:W-:Y:S03]  /*0120*/  BSSY.RECONVERGENT B0, `(.L_x_1) ;  /* 0x0000013000007945 */ /* 0x000fe60003800200 */
[----:B------:R-:W-:-:S13]  /*0130*/  ISETP.GT.U32.AND P1, PT, R5, R9, PT ;  /* 0x000000090500720c */ /* 0x000fda0003f24070 */
[----:B------:R-:W-:Y:S05]  /*0140*/  @!P1 BRA `(.L_x_2) ;  /* 0x0000000000409947 */ /* 0x000fea0003800000 */
[----:B------:R-:W-:-:S13]  /*0150*/  LOP3.LUT P1, RZ, R9, UR6, RZ, 0xc0, !PT ;  /* 0x0000000609ff7c12 */ /* 0x000fda000f82c0ff */
[----:B------:R-:W-:Y:S05]  /*0160*/  @P1 BRA `(.L_x_3) ;  /* 0x0000000000201947 */ /* 0x000fea0003800000 */
[----:B0-----:R-:W-:Y:S01]  /*0170*/  IMAD.WIDE.U32 R4, R5, 0x4, R6 ;  /* 0x0000000405047825 */ /* 0x001fe200078e0006 */
[----:B------:R-:W2:Y:S04]  /*0180*/  LDG.E R11, desc[UR8][R2.64] ;  /* 0x00000008020b7981 */ /* 0x000ea8000c1e1900 */
[----:B------:R-:W2:Y:S02]  /*0190*/  LDG.E R0, desc[UR8][R4.64] ;  /* 0x0000000804007981 */ /* 0x000ea4000c1e1900 */
[----:B--2---:R-:W-:-:S13]  /*01a0*/  FSETP.GT.AND P1, PT, R11, R0, PT ;  /* 0x000000000b00720b */ /* 0x004fda0003f24000 */
[----:B------:R-:W-:Y:S05]  /*01b0*/  @!P1 BRA `(.L_x_2) ;  /* 0x0000000000249947 */ /* 0x000fea0003800000 */
[----:B------:R2:W-:Y:S04]  /*01c0*/  STG.E desc[UR8][R2.64], R0 ;  /* 0x0000000002007986 */ /* 0x0005e8000c101908 */
[----:B------:R2:W-:Y:S01]  /*01d0*/  STG.E desc[UR8][R4.64], R11 ;  /* 0x0000000b04007986 */ /* 0x0005e2000c101908 */
[----:B------:R-:W-:Y:S05]  /*01e0*/  BRA `(.L_x_2) ;  /* 0x0000000000187947 */ /* 0x000fea0003800000 */
.L_x_3:
[----:B0-----:R-:W-:Y:S01]  /*01f0*/  IMAD.WIDE.U32 R4, R5, 0x4, R6 ;  /* 0x0000000405047825 */ /* 0x001fe200078e0006 */
[----:B------:R-:W2:Y:S04]  /*0200*/  LDG.E R11, desc[UR8][R2.64] ;  /* 0x00000008020b7981 */ /* 0x000ea8000c1e1900 */
[----:B------:R-:W2:Y:S02]  /*0210*/  LDG.E R0, desc[UR8][R4.64] ;  /* 0x0000000804007981 */ /* 0x000ea4000c1e1900 */
[----:B--2---:R-:W-:-:S13]  /*0220*/  FSETP.GEU.AND P1, PT, R11, R0, PT ;  /* 0x000000000b00720b */ /* 0x004fda0003f2e000 */
[----:B------:R1:W-:Y:S04]  /*0230*/  @!P1 STG.E desc[UR8][R2.64], R0 ;  /* 0x0000000002009986 */ /* 0x0003e8000c101908 */
[----:B------:R1:W-:Y:S02]  /*0240*/  @!P1 STG.E desc[UR8][R4.64], R11 ;  /* 0x0000000b04009986 */ /* 0x0003e4000c101908 */
.L_x_2:
[----:B------:R-:W-:Y:S05]  /*0250*/  BSYNC.RECONVERGENT B0 ;  /* 0x0000000000007941 */ /* 0x000fea0003800200 */
.L_x_1:
[----:B------:R-:W-:Y:S04]  /*0260*/  BSSY.RECONVERGENT B0, `(.L_x_4) ;  /* 0x0000009000007945 */ /* 0x000fe80003800200 */
[----:B------:R-:W-:Y:S05]  /*0270*/  @P0 BRA `(.L_x_5) ;  /* 0x00000000001c0947 */ /* 0x000fea0003800000 */
[----:B-12---:R-:W1:Y:S01]  /*0280*/  S2R R0, SR_LANEID ;  /* 0x0000000000007919 */ /* 0x006e620000000000 */
[----:B------:R-:W2:Y:S01]  /*0290*/  LDC.64 R4, c[0x4][RZ] ;  /* 0x01000000ff047b82 */ /* 0x000ea20000000a00 */
[----:B------:R-:W-:Y:S02]  /*02a0*/  VOTEU.ANY UR5, UPT, PT ;  /* 0x0000000000057886 */ /* 0x000fe400038e0100 */
[----:B------:R-:W-:Y:S02]  /*02b0*/  UFLO.U32 UR7, UR5 ;  /* 0x00000005000772bd */ /* 0x000fe400080e0000 */
[----:B------:R-:W2:Y:S04]  /*02c0*/  POPC R11, UR5 ;  /* 0x00000005000b7d09 */ /* 0x000ea80008000000 */
[----:B-1----:R-:W-:-:S13]  /*02d0*/  ISETP.EQ.U32.AND P1, PT, R0, UR7, PT ;  /* 0x0000000700007c0c */ /* 0x002fda000bf22070 */
[----:B--2---:R3:W-:Y:S02]  /*02e0*/  @P1 REDG.E.ADD.STRONG.GPU desc[UR8][R4.64], R11 ;  /* 0x0000000b0400198e */ /* 0x0047e4000c12e108 */
.L_x_5:
[----:B------:R-:W-:Y:S05]  /*02f0*/  BSYNC.RECONVERGENT B0 ;  /* 0x0000000000007941 */ /* 0x000fea0003800200 */
.L_x_4:
[----:B------:R-:W-:Y:S01]  /*0300*/  BAR.SYNC.DEFER_BLOCKING 0x0 ;  /* 0x0000000000007b1d */ /* 0x000fe20000010000 */
[----:B------:R-:W-:Y:S02]  /*0310*/  UISETP.GT.U32.AND UP0, UPT, UR4, 0x1, UPT ;  /* 0x000000010400788c */ /* 0x000fe4000bf04070 */
[----:B------:R-:W-:-:S07]  /*0320*/  USHF.R.U32.HI UR5, URZ, 0x1, UR4 ;  /* 0x00000001ff057899 */ /* 0x000fce0008011604 */
[----:B------:R-:W-:Y:S01]  /*0330*/  UMOV UR4, UR5 ;  /* 0x0000000500047c82 */ /* 0x000fe20008000000 */
[----:B------:R-:W-:Y:S05]  /*0340*/  BRA.U UP0, `(.L_x_6) ;  /* 0xfffffffd00707547 */ /* 0x000fea000b83ffff */
.L_x_0:
[----:B------:R-:W-:-:S04]  /*0350*/  USHF.L.U32 UR6, UR6, 0x1, URZ ;  /* 0x0000000106067899 */ /* 0x000fc800080006ff */
[----:B------:R-:W-:-:S09]  /*0360*/  UISETP.GE.AND UP0, UPT, UR6, 0x2000001, UPT ;  /* 0x020000010600788c */ /* 0x000fd2000bf06270 */
[----:B------:R-:W-:Y:S05]  /*0370*/  BRA.U !UP0, `(.L_x_7) ;  /* 0xfffffffd08547547 */ /* 0x000fea000b83ffff */
[----:B------:R-:W-:Y:S05]  /*0380*/  EXIT ;  /* 0x000000000000794d */ /* 0x000fea0003800000 */
.L_x_8:
[----:B------:R-:W-:-:S00]  /*0390*/  BRA `(.L_x_8) ;  /* 0xfffffffc00fc7947 */ /* 0x000fc0000383ffff */
[----:B------:R-:W-:-:S00]  /*03a0*/  NOP ;  /* 0x0000000000007918 */ /* 0x000fc00000000000 */
        /* <DEDUP_REMOVED lines=13> */
.L_x_9:


//--------------------- .nv.shared.reserved.0     --------------------------
	.section	.nv.shared.reserved.0,"aw",@nobits
	.weak		__nv_reservedSMEM_offset_0_alias
	.size		__nv_reservedSMEM_offset_0_alias, 0, 64
	.other		__nv_reservedSMEM_offset_0_alias,@"STO_CUDA_RESERVED_SHARED STV_DEFAULT"
__nv_reservedSMEM_offset_0_alias:
	.zero		0
	.zero		64


//--------------------- .nv.global                --------------------------
	.section	.nv.global,"aw",@nobits
	.align	4
.nv.global:
	.type		g_mutex,@object
	.size		g_mutex,(.L_0 - g_mutex)
g_mutex:
	.zero		4
.L_0:


//--------------------- .nv.constant0._Z12bitonic_sortPf --------------------------
	.section	.nv.constant0._Z12bitonic_sortPf,"a",@progbits
	.sectionflags	@""
	.align	4
.nv.constant0._Z12bitonic_sortPf:
	.zero		904


//--------------------- SYMBOLS --------------------------

	.type		.nv.reservedSmem.offset0,@object
	.size		.nv.reservedSmem.offset0,0x4
